//
// Generated by NVIDIA NVVM Compiler
//
// Compiler Build ID: CL-36424714
// Cuda compilation tools, release 13.0, V13.0.88
// Based on NVVM 20.0.0
//

.version 9.0
.target sm_100
.address_size 64

	// .globl	_Z14matrixMultiplyPfPKfS1_ii
// _ZZ14matrixMultiplyPfPKfS1_iiE8shared_A has been demoted
// _ZZ14matrixMultiplyPfPKfS1_iiE8shared_B has been demoted

.visible .entry _Z14matrixMultiplyPfPKfS1_ii(
	.param .u64 .ptr .align 1 _Z14matrixMultiplyPfPKfS1_ii_param_0,
	.param .u64 .ptr .align 1 _Z14matrixMultiplyPfPKfS1_ii_param_1,
	.param .u64 .ptr .align 1 _Z14matrixMultiplyPfPKfS1_ii_param_2,
	.param .u32 _Z14matrixMultiplyPfPKfS1_ii_param_3,
	.param .u32 _Z14matrixMultiplyPfPKfS1_ii_param_4
)
{
	.reg .pred 	%p<5>;
	.reg .b32 	%r<68>;
	.reg .b32 	%f<162>;
	.reg .b64 	%rd<31>;
	// demoted variable
	.shared .align 4 .b8 _ZZ14matrixMultiplyPfPKfS1_iiE8shared_A[1024];
	// demoted variable
	.shared .align 4 .b8 _ZZ14matrixMultiplyPfPKfS1_iiE8shared_B[1024];
	ld.param.u64 	%rd8, [_Z14matrixMultiplyPfPKfS1_ii_param_1];
	ld.param.u64 	%rd7, [_Z14matrixMultiplyPfPKfS1_ii_param_2];
	ld.param.u32 	%r31, [_Z14matrixMultiplyPfPKfS1_ii_param_3];
	ld.param.u32 	%r32, [_Z14matrixMultiplyPfPKfS1_ii_param_4];
	cvta.to.global.u64 	%rd1, %rd7;
	cvta.to.global.u64 	%rd2, %rd8;
	mov.u32 	%r1, %ctaid.x;
	mov.u32 	%r2, %ctaid.y;
	mov.u32 	%r3, %tid.x;
	mov.u32 	%r4, %tid.y;
	mul.lo.s32 	%r33, %r31, %r2;
	shl.b32 	%r67, %r33, 4;
	add.s32 	%r6, %r67, %r31;
	setp.lt.s32 	%p1, %r31, 1;
	mov.f32 	%f161, 0f00000000;
	@%p1 bra 	$L__BB0_6;
	shl.b32 	%r62, %r1, 4;
	mul.lo.s32 	%r8, %r31, %r4;
	add.s32 	%r9, %r8, %r3;
	shl.b32 	%r34, %r4, 6;
	mov.u32 	%r35, _ZZ14matrixMultiplyPfPKfS1_iiE8shared_A;
	add.s32 	%r10, %r35, %r34;
	shl.b32 	%r36, %r3, 2;
	add.s32 	%r11, %r10, %r36;
	mul.lo.s32 	%r12, %r32, %r4;
	mov.u32 	%r37, _ZZ14matrixMultiplyPfPKfS1_iiE8shared_B;
	add.s32 	%r14, %r37, %r36;
	add.s32 	%r13, %r14, %r34;
	add.s32 	%r15, %r67, 16;
	max.s32 	%r38, %r6, %r15;
	not.b32 	%r39, %r67;
	add.s32 	%r16, %r38, %r39;
	and.b32  	%r40, %r16, 16;
	setp.ne.s32 	%p2, %r40, 0;
	mov.f32 	%f161, 0f00000000;
	@%p2 bra 	$L__BB0_3;
	add.s32 	%r41, %r9, %r67;
	mul.wide.u32 	%rd9, %r41, 4;
	add.s64 	%rd10, %rd2, %rd9;
	ld.global.f32 	%f10, [%rd10];
	st.shared.f32 	[%r11], %f10;
	add.s32 	%r42, %r12, %r3;
	add.s32 	%r43, %r42, %r62;
	mul.wide.s32 	%rd11, %r43, 4;
	add.s64 	%rd12, %rd1, %rd11;
	ld.global.f32 	%f11, [%rd12];
	st.shared.f32 	[%r13], %f11;
	bar.sync 	0;
	ld.shared.f32 	%f12, [%r10];
	ld.shared.f32 	%f13, [%r14];
	fma.rn.f32 	%f14, %f12, %f13, 0f00000000;
	ld.shared.f32 	%f15, [%r10+4];
	ld.shared.f32 	%f16, [%r14+64];
	fma.rn.f32 	%f17, %f15, %f16, %f14;
	ld.shared.f32 	%f18, [%r10+8];
	ld.shared.f32 	%f19, [%r14+128];
	fma.rn.f32 	%f20, %f18, %f19, %f17;
	ld.shared.f32 	%f21, [%r10+12];
	ld.shared.f32 	%f22, [%r14+192];
	fma.rn.f32 	%f23, %f21, %f22, %f20;
	ld.shared.f32 	%f24, [%r10+16];
	ld.shared.f32 	%f25, [%r14+256];
	fma.rn.f32 	%f26, %f24, %f25, %f23;
	ld.shared.f32 	%f27, [%r10+20];
	ld.shared.f32 	%f28, [%r14+320];
	fma.rn.f32 	%f29, %f27, %f28, %f26;
	ld.shared.f32 	%f30, [%r10+24];
	ld.shared.f32 	%f31, [%r14+384];
	fma.rn.f32 	%f32, %f30, %f31, %f29;
	ld.shared.f32 	%f33, [%r10+28];
	ld.shared.f32 	%f34, [%r14+448];
	fma.rn.f32 	%f35, %f33, %f34, %f32;
	ld.shared.f32 	%f36, [%r10+32];
	ld.shared.f32 	%f37, [%r14+512];
	fma.rn.f32 	%f38, %f36, %f37, %f35;
	ld.shared.f32 	%f39, [%r10+36];
	ld.shared.f32 	%f40, [%r14+576];
	fma.rn.f32 	%f41, %f39, %f40, %f38;
	ld.shared.f32 	%f42, [%r10+40];
	ld.shared.f32 	%f43, [%r14+640];
	fma.rn.f32 	%f44, %f42, %f43, %f41;
	ld.shared.f32 	%f45, [%r10+44];
	ld.shared.f32 	%f46, [%r14+704];
	fma.rn.f32 	%f47, %f45, %f46, %f44;
	ld.shared.f32 	%f48, [%r10+48];
	ld.shared.f32 	%f49, [%r14+768];
	fma.rn.f32 	%f50, %f48, %f49, %f47;
	ld.shared.f32 	%f51, [%r10+52];
	ld.shared.f32 	%f52, [%r14+832];
	fma.rn.f32 	%f53, %f51, %f52, %f50;
	ld.shared.f32 	%f54, [%r10+56];
	ld.shared.f32 	%f55, [%r14+896];
	fma.rn.f32 	%f56, %f54, %f55, %f53;
	ld.shared.f32 	%f57, [%r10+60];
	ld.shared.f32 	%f58, [%r14+960];
	fma.rn.f32 	%f161, %f57, %f58, %f56;
	bar.sync 	0;
	shl.b32 	%r44, %r32, 4;
	add.s32 	%r62, %r62, %r44;
	mov.u32 	%r67, %r15;
$L__BB0_3:
	setp.lt.u32 	%p3, %r16, 16;
	@%p3 bra 	$L__BB0_6;
	add.s32 	%r45, %r3, %r62;
	add.s32 	%r66, %r45, %r12;
	add.s32 	%r46, %r4, 16;
	mad.lo.s32 	%r65, %r32, %r46, %r45;
	cvt.u64.u32 	%rd13, %r67;
	cvt.u64.u32 	%rd14, %r9;
	add.s64 	%rd15, %rd13, %rd14;
	shl.b64 	%rd16, %rd15, 2;
	add.s64 	%rd17, %rd16, %rd2;
	add.s64 	%rd30, %rd17, 64;
	add.s32 	%r47, %r3, %r67;
	add.s32 	%r64, %r47, %r8;
$L__BB0_5:
	ld.param.u64 	%rd29, [_Z14matrixMultiplyPfPKfS1_ii_param_2];
	mul.wide.u32 	%rd18, %r64, 4;
	add.s64 	%rd19, %rd2, %rd18;
	ld.global.f32 	%f59, [%rd19];
	st.shared.f32 	[%r11], %f59;
	cvta.to.global.u64 	%rd20, %rd29;
	mul.wide.s32 	%rd21, %r66, 4;
	add.s64 	%rd22, %rd20, %rd21;
	ld.global.f32 	%f60, [%rd22];
	st.shared.f32 	[%r13], %f60;
	bar.sync 	0;
	ld.shared.f32 	%f61, [%r10];
	ld.shared.f32 	%f62, [%r14];
	fma.rn.f32 	%f63, %f61, %f62, %f161;
	ld.shared.f32 	%f64, [%r10+4];
	ld.shared.f32 	%f65, [%r14+64];
	fma.rn.f32 	%f66, %f64, %f65, %f63;
	ld.shared.f32 	%f67, [%r10+8];
	ld.shared.f32 	%f68, [%r14+128];
	fma.rn.f32 	%f69, %f67, %f68, %f66;
	ld.shared.f32 	%f70, [%r10+12];
	ld.shared.f32 	%f71, [%r14+192];
	fma.rn.f32 	%f72, %f70, %f71, %f69;
	ld.shared.f32 	%f73, [%r10+16];
	ld.shared.f32 	%f74, [%r14+256];
	fma.rn.f32 	%f75, %f73, %f74, %f72;
	ld.shared.f32 	%f76, [%r10+20];
	ld.shared.f32 	%f77, [%r14+320];
	fma.rn.f32 	%f78, %f76, %f77, %f75;
	ld.shared.f32 	%f79, [%r10+24];
	ld.shared.f32 	%f80, [%r14+384];
	fma.rn.f32 	%f81, %f79, %f80, %f78;
	ld.shared.f32 	%f82, [%r10+28];
	ld.shared.f32 	%f83, [%r14+448];
	fma.rn.f32 	%f84, %f82, %f83, %f81;
	ld.shared.f32 	%f85, [%r10+32];
	ld.shared.f32 	%f86, [%r14+512];
	fma.rn.f32 	%f87, %f85, %f86, %f84;
	ld.shared.f32 	%f88, [%r10+36];
	ld.shared.f32 	%f89, [%r14+576];
	fma.rn.f32 	%f90, %f88, %f89, %f87;
	ld.shared.f32 	%f91, [%r10+40];
	ld.shared.f32 	%f92, [%r14+640];
	fma.rn.f32 	%f93, %f91, %f92, %f90;
	ld.shared.f32 	%f94, [%r10+44];
	ld.shared.f32 	%f95, [%r14+704];
	fma.rn.f32 	%f96, %f94, %f95, %f93;
	ld.shared.f32 	%f97, [%r10+48];
	ld.shared.f32 	%f98, [%r14+768];
	fma.rn.f32 	%f99, %f97, %f98, %f96;
	ld.shared.f32 	%f100, [%r10+52];
	ld.shared.f32 	%f101, [%r14+832];
	fma.rn.f32 	%f102, %f100, %f101, %f99;
	ld.shared.f32 	%f103, [%r10+56];
	ld.shared.f32 	%f104, [%r14+896];
	fma.rn.f32 	%f105, %f103, %f104, %f102;
	ld.shared.f32 	%f106, [%r10+60];
	ld.shared.f32 	%f107, [%r14+960];
	fma.rn.f32 	%f108, %f106, %f107, %f105;
	bar.sync 	0;
	ld.global.f32 	%f109, [%rd30];
	st.shared.f32 	[%r11], %f109;
	mul.wide.s32 	%rd23, %r65, 4;
	add.s64 	%rd24, %rd20, %rd23;
	ld.global.f32 	%f110, [%rd24];
	st.shared.f32 	[%r13], %f110;
	bar.sync 	0;
	ld.shared.f32 	%f111, [%r10];
	ld.shared.f32 	%f112, [%r14];
	fma.rn.f32 	%f113, %f111, %f112, %f108;
	ld.shared.f32 	%f114, [%r10+4];
	ld.shared.f32 	%f115, [%r14+64];
	fma.rn.f32 	%f116, %f114, %f115, %f113;
	ld.shared.f32 	%f117, [%r10+8];
	ld.shared.f32 	%f118, [%r14+128];
	fma.rn.f32 	%f119, %f117, %f118, %f116;
	ld.shared.f32 	%f120, [%r10+12];
	ld.shared.f32 	%f121, [%r14+192];
	fma.rn.f32 	%f122, %f120, %f121, %f119;
	ld.shared.f32 	%f123, [%r10+16];
	ld.shared.f32 	%f124, [%r14+256];
	fma.rn.f32 	%f125, %f123, %f124, %f122;
	ld.shared.f32 	%f126, [%r10+20];
	ld.shared.f32 	%f127, [%r14+320];
	fma.rn.f32 	%f128, %f126, %f127, %f125;
	ld.shared.f32 	%f129, [%r10+24];
	ld.shared.f32 	%f130, [%r14+384];
	fma.rn.f32 	%f131, %f129, %f130, %f128;
	ld.shared.f32 	%f132, [%r10+28];
	ld.shared.f32 	%f133, [%r14+448];
	fma.rn.f32 	%f134, %f132, %f133, %f131;
	ld.shared.f32 	%f135, [%r10+32];
	ld.shared.f32 	%f136, [%r14+512];
	fma.rn.f32 	%f137, %f135, %f136, %f134;
	ld.shared.f32 	%f138, [%r10+36];
	ld.shared.f32 	%f139, [%r14+576];
	fma.rn.f32 	%f140, %f138, %f139, %f137;
	ld.shared.f32 	%f141, [%r10+40];
	ld.shared.f32 	%f142, [%r14+640];
	fma.rn.f32 	%f143, %f141, %f142, %f140;
	ld.shared.f32 	%f144, [%r10+44];
	ld.shared.f32 	%f145, [%r14+704];
	fma.rn.f32 	%f146, %f144, %f145, %f143;
	ld.shared.f32 	%f147, [%r10+48];
	ld.shared.f32 	%f148, [%r14+768];
	fma.rn.f32 	%f149, %f147, %f148, %f146;
	ld.shared.f32 	%f150, [%r10+52];
	ld.shared.f32 	%f151, [%r14+832];
	fma.rn.f32 	%f152, %f150, %f151, %f149;
	ld.shared.f32 	%f153, [%r10+56];
	ld.shared.f32 	%f154, [%r14+896];
	fma.rn.f32 	%f155, %f153, %f154, %f152;
	ld.shared.f32 	%f156, [%r10+60];
	ld.shared.f32 	%f157, [%r14+960];
	fma.rn.f32 	%f161, %f156, %f157, %f155;
	bar.sync 	0;
	add.s32 	%r67, %r67, 32;
	shl.b32 	%r55, %r32, 5;
	add.s32 	%r66, %r66, %r55;
	add.s32 	%r65, %r65, %r55;
	add.s64 	%rd30, %rd30, 128;
	add.s32 	%r64, %r64, 32;
	setp.lt.s32 	%p4, %r67, %r6;
	@%p4 bra 	$L__BB0_5;
$L__BB0_6:
	ld.param.u64 	%rd28, [_Z14matrixMultiplyPfPKfS1_ii_param_0];
	cvta.to.global.u64 	%rd25, %rd28;
	mad.lo.s32 	%r57, %r32, %r2, %r1;
	shl.b32 	%r58, %r57, 4;
	mad.lo.s32 	%r60, %r32, %r4, %r3;
	add.s32 	%r61, %r58, %r60;
	mul.wide.s32 	%rd26, %r61, 4;
	add.s64 	%rd27, %rd25, %rd26;
	st.global.f32 	[%rd27], %f161;
	ret;

}


// ===== COMPILED SASS (sm_100) =====

	.target	sm_100

	.elftype	@"ET_EXEC"


//--------------------- .note.nv.tkinfo           --------------------------
	.section	.note.nv.tkinfo,"",@"SHT_NOTE"
	.sectionflags	@"SHF_NOTE_NV_TKINFO"
	.tkinfo
        /*0018*/ 	.word	0x00000002
        /*0030*/ 	.string	""
        /*0030*/ 	.string	"ptxas"
        /*0030*/ 	.string	"Cuda compilation tools, release 13.0, V13.0.88"
        /*0030*/ 	.string	"Build cuda_13.0.r13.0/compiler.36424714_0"
        /*0030*/ 	.string	"-arch sm_100 -m 64 "



//--------------------- .note.nv.cuinfo           --------------------------
	.section	.note.nv.cuinfo,"",@"SHT_NOTE"
	.sectionflags	@"SHF_NOTE_NV_CUINFO"
        /*0018*/ 	.short	0x0002
        /*001a*/ 	.short	0x0064
        /*001c*/ 	.short	0x0082
	.zero		2


//--------------------- .nv.info                  --------------------------
	.section	.nv.info,"",@"SHT_CUDA_INFO"
	.align	4


	//----- nvinfo : EIATTR_REGCOUNT
	.align		4
        /*0000*/ 	.byte	0x04, 0x2f
        /*0002*/ 	.short	(.L_1 - .L_0)
	.align		4
.L_0:
        /*0004*/ 	.word	index@(_Z14matrixMultiplyPfPKfS1_ii)
        /*0008*/ 	.word	0x00000020


	//----- nvinfo : EIATTR_FRAME_SIZE
	.align		4
.L_1:
        /*000c*/ 	.byte	0x04, 0x11
        /*000e*/ 	.short	(.L_3 - .L_2)
	.align		4
.L_2:
        /*0010*/ 	.word	index@(_Z14matrixMultiplyPfPKfS1_ii)
        /*0014*/ 	.word	0x00000000


	//----- nvinfo : EIATTR_MIN_STACK_SIZE
	.align		4
.L_3:
        /*0018*/ 	.byte	0x04, 0x12
        /*001a*/ 	.short	(.L_5 - .L_4)
	.align		4
.L_4:
        /*001c*/ 	.word	index@(_Z14matrixMultiplyPfPKfS1_ii)
        /*0020*/ 	.word	0x00000000
.L_5:


//--------------------- .nv.compat                --------------------------
	.section	.nv.compat,"",@"SHT_CUDA_COMPAT_INFO"
	.align	4
        /*0000*/ 	.byte	0x02, 0x09, 0x00, 0x00, 0x02, 0x02, 0x01, 0x00, 0x02, 0x05, 0x05, 0x00, 0x03, 0x07, 0x01, 0x01
        /*0010*/ 	.byte	0x02, 0x03, 0x00, 0x00, 0x02, 0x06, 0x01, 0x00, 0x04, 0x0b, 0x08, 0x00, 0x09, 0x00, 0x00, 0x00
        /*0020*/ 	.byte	0x00, 0x00, 0x00, 0x00


//--------------------- .nv.info._Z14matrixMultiplyPfPKfS1_ii --------------------------
	.section	.nv.info._Z14matrixMultiplyPfPKfS1_ii,"",@"SHT_CUDA_INFO"
	.sectionflags	@""
	.align	4


	//----- nvinfo : EIATTR_CUDA_API_VERSION
	.align		4
        /*0000*/ 	.byte	0x04, 0x37
        /*0002*/ 	.short	(.L_7 - .L_6)
.L_6:
        /*0004*/ 	.word	0x00000082


	//----- nvinfo : EIATTR_KPARAM_INFO
	.align		4
.L_7:
        /*0008*/ 	.byte	0x04, 0x17
        /*000a*/ 	.short	(.L_9 - .L_8)
.L_8:
        /*000c*/ 	.word	0x00000000
        /*0010*/ 	.short	0x0004
        /*0012*/ 	.short	0x001c
        /*0014*/ 	.byte	0x00, 0xf0, 0x11, 0x00


	//----- nvinfo : EIATTR_KPARAM_INFO
	.align		4
.L_9:
        /*0018*/ 	.byte	0x04, 0x17
        /*001a*/ 	.short	(.L_11 - .L_10)
.L_10:
        /*001c*/ 	.word	0x00000000
        /*0020*/ 	.short	0x0003
        /*0022*/ 	.short	0x0018
        /*0024*/ 	.byte	0x00, 0xf0, 0x11, 0x00


	//----- nvinfo : EIATTR_KPARAM_INFO
	.align		4
.L_11:
        /*0028*/ 	.byte	0x04, 0x17
        /*002a*/ 	.short	(.L_13 - .L_12)
.L_12:
        /*002c*/ 	.word	0x00000000
        /*0030*/ 	.short	0x0002
        /*0032*/ 	.short	0x0010
        /*0034*/ 	.byte	0x00, 0xf5, 0x21, 0x00


	//----- nvinfo : EIATTR_KPARAM_INFO
	.align		4
.L_13:
        /*0038*/ 	.byte	0x04, 0x17
        /*003a*/ 	.short	(.L_15 - .L_14)
.L_14:
        /*003c*/ 	.word	0x00000000
        /*0040*/ 	.short	0x0001
        /*0042*/ 	.short	0x0008
        /*0044*/ 	.byte	0x00, 0xf5, 0x21, 0x00


	//----- nvinfo : EIATTR_KPARAM_INFO
	.align		4
.L_15:
        /*0048*/ 	.byte	0x04, 0x17
        /*004a*/ 	.short	(.L_17 - .L_16)
.L_16:
        /*004c*/ 	.word	0x00000000
        /*0050*/ 	.short	0x0000
        /*0052*/ 	.short	0x0000
        /*0054*/ 	.byte	0x00, 0xf5, 0x21, 0x00


	//----- nvinfo : EIATTR_SPARSE_MMA_MASK
	.align		4
.L_17:
        /*0058*/ 	.byte	0x03, 0x50
        /*005a*/ 	.short	0x0000


	//----- nvinfo : EIATTR_MAXREG_COUNT
	.align		4
        /*005c*/ 	.byte	0x03, 0x1b
        /*005e*/ 	.short	0x00ff


	//----- nvinfo : EIATTR_NUM_BARRIERS
	.align		4
        /*0060*/ 	.byte	0x02, 0x4c
        /*0062*/ 	.byte	0x01
	.zero		1


	//----- nvinfo : EIATTR_MERCURY_ISA_VERSION
	.align		4
        /*0064*/ 	.byte	0x03, 0x5f
        /*0066*/ 	.short	0x0101


	//----- nvinfo : EIATTR_VRC_CTA_INIT_COUNT
	.align		4
        /*0068*/ 	.byte	0x02, 0x4a
	.zero		1
	.zero		1


	//----- nvinfo : EIATTR_EXIT_INSTR_OFFSETS
	.align		4
        /*006c*/ 	.byte	0x04, 0x1c
        /*006e*/ 	.short	(.L_19 - .L_18)


	//   ....[0]....
.L_18:
        /*0070*/ 	.word	0x00000cd0


	//----- nvinfo : EIATTR_CBANK_PARAM_SIZE
	.align		4
.L_19:
        /*0074*/ 	.byte	0x03, 0x19
        /*0076*/ 	.short	0x0020


	//----- nvinfo : EIATTR_PARAM_CBANK
	.align		4
        /*0078*/ 	.byte	0x04, 0x0a
        /*007a*/ 	.short	(.L_21 - .L_20)
	.align		4
.L_20:
        /*007c*/ 	.word	index@(.nv.constant0._Z14matrixMultiplyPfPKfS1_ii)
        /*0080*/ 	.short	0x0380
        /*0082*/ 	.short	0x0020


	//----- nvinfo : EIATTR_SW_WAR
	.align		4
.L_21:
        /*0084*/ 	.byte	0x04, 0x36
        /*0086*/ 	.short	(.L_23 - .L_22)
.L_22:
        /*0088*/ 	.word	0x00000008
.L_23:


//--------------------- .nv.callgraph             --------------------------
	.section	.nv.callgraph,"",@"SHT_CUDA_CALLGRAPH"
	.align	4
	.sectionentsize	8
	.align		4
        /*0000*/ 	.word	0x00000000
	.align		4
        /*0004*/ 	.word	0xffffffff
	.align		4
        /*0008*/ 	.word	0x00000000
	.align		4
        /*000c*/ 	.word	0xfffffffe
	.align		4
        /*0010*/ 	.word	0x00000000
	.align		4
        /*0014*/ 	.word	0xfffffffd
	.align		4
        /*0018*/ 	.word	0x00000000
	.align		4
        /*001c*/ 	.word	0xfffffffc


//--------------------- .text._Z14matrixMultiplyPfPKfS1_ii --------------------------
	.section	.text._Z14matrixMultiplyPfPKfS1_ii,"ax",@progbits
	.align	128
        .global         _Z14matrixMultiplyPfPKfS1_ii
        .type           _Z14matrixMultiplyPfPKfS1_ii,@function
        .size           _Z14matrixMultiplyPfPKfS1_ii,(.L_x_4 - _Z14matrixMultiplyPfPKfS1_ii)
        .other          _Z14matrixMultiplyPfPKfS1_ii,@"STO_CUDA_ENTRY STV_DEFAULT"
_Z14matrixMultiplyPfPKfS1_ii:
.text._Z14matrixMultiplyPfPKfS1_ii:
[----:B------:R-:W-:Y:S01]  /*0000*/  LDC R1, c[0x0][0x37c] ;  /* 0x0000df00ff017b82 */ /* 0x000fe20000000800 */
[----:B------:R-:W0:Y:S01]  /*0010*/  LDCU UR10, c[0x0][0x398] ;  /* 0x00007300ff0a77ac */ /* 0x000e220008000800 */
[----:B------:R-:W1:Y:S06]  /*0020*/  S2R R0, SR_CTAID.Y ;  /* 0x0000000000007919 */ /* 0x000e6c0000002600 */
[----:B------:R-:W2:Y:S01]  /*0030*/  S2UR UR7, SR_CTAID.X ;  /* 0x00000000000779c3 */ /* 0x000ea20000002500 */
[----:B------:R-:W-:Y:S01]  /*0040*/  HFMA2 R29, -RZ, RZ, 0, 0 ;  /* 0x00000000ff1d7431 */ /* 0x000fe200000001ff */
[----:B------:R-:W3:Y:S01]  /*0050*/  LDCU.64 UR8, c[0x0][0x358] ;  /* 0x00006b00ff0877ac */ /* 0x000ee20008000a00 */
[----:B------:R-:W4:Y:S01]  /*0060*/  S2R R2, SR_TID.X ;  /* 0x0000000000027919 */ /* 0x000f220000002100 */
[----:B------:R-:W1:Y:S01]  /*0070*/  S2R R3, SR_TID.Y ;  /* 0x0000000000037919 */ /* 0x000e620000002200 */
[----:B0-----:R-:W-:-:S09]  /*0080*/  UISETP.GE.AND UP0, UPT, UR10, 0x1, UPT ;  /* 0x000000010a00788c */ /* 0x001fd2000bf06270 */
[----:B---3--:R-:W-:Y:S05]  /*0090*/  BRA.U !UP0, `(.L_x_0) ;  /* 0x0000000908f07547 */ /* 0x008fea000b800000 */
[----:B-1----:R-:W-:Y:S01]  /*00a0*/  IMAD R25, R0, UR10, RZ ;  /* 0x0000000a00197c24 */ /* 0x002fe2000f8e02ff */
[----:B------:R-:W0:Y:S01]  /*00b0*/  S2UR UR6, SR_CgaCtaId ;  /* 0x00000000000679c3 */ /* 0x000e220000008800 */
[----:B------:R-:W-:Y:S01]  /*00c0*/  UMOV UR4, 0x400 ;  /* 0x0000040000047882 */ /* 0x000fe20000000000 */
[----:B----4-:R-:W-:Y:S01]  /*00d0*/  IMAD R22, R3, UR10, R2 ;  /* 0x0000000a03167c24 */ /* 0x010fe2000f8e0202 */
[----:B------:R-:W-:Y:S01]  /*00e0*/  UIADD3 UR5, UPT, UPT, UR4, 0x400, URZ ;  /* 0x0000040004057890 */ /* 0x000fe2000fffe0ff */
[----:B------:R-:W-:Y:S02]  /*00f0*/  SHF.L.U32 R25, R25, 0x4, RZ ;  /* 0x0000000419197819 */ /* 0x000fe400000006ff */
[----:B------:R-:W-:Y:S02]  /*0100*/  MOV R29, RZ ;  /* 0x000000ff001d7202 */ /* 0x000fe40000000f00 */
[C---:B------:R-:W-:Y:S02]  /*0110*/  IADD3 R20, PT, PT, R25.reuse, UR10, RZ ;  /* 0x0000000a19147c10 */ /* 0x040fe4000fffe0ff */
[----:B------:R-:W-:-:S02]  /*0120*/  IADD3 R21, PT, PT, R25, 0x10, RZ ;  /* 0x0000001019157810 */ /* 0x000fc40007ffe0ff */
[----:B------:R-:W-:Y:S02]  /*0130*/  LOP3.LUT R5, RZ, R25, RZ, 0x33, !PT ;  /* 0x00000019ff057212 */ /* 0x000fe400078e33ff */
[----:B------:R-:W-:-:S04]  /*0140*/  VIMNMX R4, PT, PT, R20, R21, !PT ;  /* 0x0000001514047248 */ /* 0x000fc80007fe0100 */
[----:B------:R-:W-:-:S04]  /*0150*/  IADD3 R4, PT, PT, R4, R5, RZ ;  /* 0x0000000504047210 */ /* 0x000fc80007ffe0ff */
[C---:B------:R-:W-:Y:S01]  /*0160*/  LOP3.LUT P0, RZ, R4.reuse, 0x10, RZ, 0xc0, !PT ;  /* 0x0000001004ff7812 */ /* 0x040fe2000780c0ff */
[----:B0-----:R-:W-:Y:S01]  /*0170*/  ULEA UR4, UR6, UR4, 0x18 ;  /* 0x0000000406047291 */ /* 0x001fe2000f8ec0ff */
[----:B------:R-:W-:Y:S01]  /*0180*/  ISETP.GE.U32.AND P1, PT, R4, 0x10, PT ;  /* 0x000000100400780c */ /* 0x000fe20003f26070 */
[----:B------:R-:W-:Y:S02]  /*0190*/  ULEA UR5, UR6, UR5, 0x18 ;  /* 0x0000000506057291 */ /* 0x000fe4000f8ec0ff */
[----:B--2---:R-:W-:Y:S02]  /*01a0*/  USHF.L.U32 UR6, UR7, 0x4, URZ ;  /* 0x0000000407067899 */ /* 0x004fe400080006ff */
[----:B------:R-:W-:Y:S02]  /*01b0*/  LEA R19, R3, UR4, 0x6 ;  /* 0x0000000403137c11 */ /* 0x000fe4000f8e30ff */
[C---:B------:R-:W-:Y:S02]  /*01c0*/  LEA R18, R2.reuse, UR5, 0x2 ;  /* 0x0000000502127c11 */ /* 0x040fe4000f8e10ff */
[----:B------:R-:W-:-:S02]  /*01d0*/  LEA R17, R2, R19, 0x2 ;  /* 0x0000001302117211 */ /* 0x000fc400078e10ff */
[----:B------:R-:W-:Y:S01]  /*01e0*/  LEA R16, R3, R18, 0x6 ;  /* 0x0000001203107211 */ /* 0x000fe200078e30ff */
[----:B------:R-:W-:Y:S06]  /*01f0*/  @P0 BRA `(.L_x_1) ;  /* 0x0000000000d00947 */ /* 0x000fec0003800000 */
[----:B------:R-:W0:Y:S01]  /*0200*/  LDCU UR4, c[0x0][0x39c] ;  /* 0x00007380ff0477ac */ /* 0x000e220008000800 */
[----:B------:R-:W1:Y:S01]  /*0210*/  LDC.64 R6, c[0x0][0x388] ;  /* 0x0000e200ff067b82 */ /* 0x000e620000000a00 */
[----:B------:R-:W-:-:S07]  /*0220*/  IADD3 R9, PT, PT, R25, R22, RZ ;  /* 0x0000001619097210 */ /* 0x000fce0007ffe0ff */
[----:B------:R-:W2:Y:S01]  /*0230*/  LDC.64 R4, c[0x0][0x390] ;  /* 0x0000e400ff047b82 */ /* 0x000ea20000000a00 */
[----:B0-----:R-:W-:-:S05]  /*0240*/  IMAD R8, R3, UR4, R2 ;  /* 0x0000000403087c24 */ /* 0x001fca000f8e0202 */
[----:B------:R-:W-:Y:S01]  /*0250*/  IADD3 R13, PT, PT, R8, UR6, RZ ;  /* 0x00000006080d7c10 */ /* 0x000fe2000fffe0ff */
[----:B-1----:R-:W-:-:S05]  /*0260*/  IMAD.WIDE.U32 R8, R9, 0x4, R6 ;  /* 0x0000000409087825 */ /* 0x002fca00078e0006 */
[----:B------:R-:W3:Y:S01]  /*0270*/  LDG.E R14, desc[UR8][R8.64] ;  /* 0x00000008080e7981 */ /* 0x000ee2000c1e1900 */
[----:B--2---:R-:W-:-:S06]  /*0280*/  IMAD.WIDE R12, R13, 0x4, R4 ;  /* 0x000000040d0c7825 */ /* 0x004fcc00078e0204 */
[----:B------:R-:W2:Y:S01]  /*0290*/  LDG.E R13, desc[UR8][R12.64] ;  /* 0x000000080c0d7981 */ /* 0x000ea2000c1e1900 */
[----:B------:R-:W-:-:S03]  /*02a0*/  ULEA UR6, UR4, UR6, 0x4 ;  /* 0x0000000604067291 */ /* 0x000fc6000f8e20ff */
[----:B---3--:R-:W-:Y:S04]  /*02b0*/  STS [R17], R14 ;  /* 0x0000000e11007388 */ /* 0x008fe80000000800 */
[----:B--2---:R-:W-:Y:S01]  /*02c0*/  STS [R16], R13 ;  /* 0x0000000d10007388 */ /* 0x004fe20000000800 */
[----:B------:R-:W-:Y:S06]  /*02d0*/  BAR.SYNC.DEFER_BLOCKING 0x0 ;  /* 0x0000000000007b1d */ /* 0x000fec0000010000 */
[----:B------:R-:W-:Y:S04]  /*02e0*/  LDS R15, [R18] ;  /* 0x00000000120f7984 */ /* 0x000fe80000000800 */
[----:B------:R-:W0:Y:S04]  /*02f0*/  LDS.128 R4, [R19] ;  /* 0x0000000013047984 */ /* 0x000e280000000c00 */
[----:B------:R-:W1:Y:S04]  /*0300*/  LDS R23, [R18+0x40] ;  /* 0x0000400012177984 */ /* 0x000e680000000800 */
[----:B------:R-:W2:Y:S04]  /*0310*/  LDS R29, [R18+0x80] ;  /* 0x00008000121d7984 */ /* 0x000ea80000000800 */
[----:B------:R-:W3:Y:S04]  /*0320*/  LDS R28, [R18+0xc0] ;  /* 0x0000c000121c7984 */ /* 0x000ee80000000800 */
[----:B------:R-:W-:Y:S04]  /*0330*/  LDS R27, [R18+0x100] ;  /* 0x00010000121b7984 */ /* 0x000fe80000000800 */
[----:B------:R-:W4:Y:S04]  /*0340*/  LDS.128 R8, [R19+0x10] ;  /* 0x0000100013087984 */ /* 0x000f280000000c00 */
[----:B------:R-:W5:Y:S04]  /*0350*/  LDS R26, [R18+0x140] ;  /* 0x00014000121a7984 */ /* 0x000f680000000800 */
[----:B------:R-:W5:Y:S04]  /*0360*/  LDS R25, [R18+0x180] ;  /* 0x0001800012197984 */ /* 0x000f680000000800 */
[----:B------:R-:W5:Y:S01]  /*0370*/  LDS R24, [R18+0x1c0] ;  /* 0x0001c00012187984 */ /* 0x000f620000000800 */
[----:B0-----:R-:W-:-:S03]  /*0380*/  FFMA R4, R4, R15, RZ ;  /* 0x0000000f04047223 */ /* 0x001fc600000000ff */
[----:B------:R-:W-:Y:S01]  /*0390*/  LDS.128 R12, [R19+0x20] ;  /* 0x00002000130c7984 */ /* 0x000fe20000000c00 */
[----:B-1----:R-:W-:-:S03]  /*03a0*/  FFMA R5, R23, R5, R4 ;  /* 0x0000000517057223 */ /* 0x002fc60000000004 */
[----:B------:R-:W0:Y:S01]  /*03b0*/  LDS R23, [R18+0x200] ;  /* 0x0002000012177984 */ /* 0x000e220000000800 */
[----:B--2---:R-:W-:-:S04]  /*03c0*/  FFMA R5, R29, R6, R5 ;  /* 0x000000061d057223 */ /* 0x004fc80000000005 */
[----:B---3--:R-:W-:-:S04]  /*03d0*/  FFMA R5, R28, R7, R5 ;  /* 0x000000071c057223 */ /* 0x008fc80000000005 */
[----:B----4-:R-:W-:Y:S02]  /*03e0*/  FFMA R5, R8, R27, R5 ;  /* 0x0000001b08057223 */ /* 0x010fe40000000005 */
[----:B------:R-:W1:Y:S02]  /*03f0*/  LDS R8, [R18+0x240] ;  /* 0x0002400012087984 */ /* 0x000e640000000800 */
[----:B-----5:R-:W-:Y:S02]  /*0400*/  FFMA R26, R26, R9, R5 ;  /* 0x000000091a1a7223 */ /* 0x020fe40000000005 */
[----:B------:R-:W2:Y:S02]  /*0410*/  LDS R9, [R18+0x280] ;  /* 0x0002800012097984 */ /* 0x000ea40000000800 */
[----:B------:R-:W-:Y:S02]  /*0420*/  FFMA R25, R25, R10, R26 ;  /* 0x0000000a19197223 */ /* 0x000fe4000000001a */
[----:B------:R-:W3:Y:S02]  /*0430*/  LDS R10, [R18+0x2c0] ;  /* 0x0002c000120a7984 */ /* 0x000ee40000000800 */
[----:B------:R-:W-:-:S02]  /*0440*/  FFMA R27, R24, R11, R25 ;  /* 0x0000000b181b7223 */ /* 0x000fc40000000019 */
[----:B------:R-:W-:Y:S04]  /*0450*/  LDS R25, [R18+0x300] ;  /* 0x0003000012197984 */ /* 0x000fe80000000800 */
[----:B------:R-:W4:Y:S04]  /*0460*/  LDS.128 R4, [R19+0x30] ;  /* 0x0000300013047984 */ /* 0x000f280000000c00 */
[----:B------:R-:W5:Y:S04]  /*0470*/  LDS R24, [R18+0x340] ;  /* 0x0003400012187984 */ /* 0x000f680000000800 */
[----:B------:R-:W5:Y:S01]  /*0480*/  LDS R11, [R18+0x380] ;  /* 0x00038000120b7984 */ /* 0x000f620000000800 */
[----:B0-----:R-:W-:-:S03]  /*0490*/  FFMA R23, R12, R23, R27 ;  /* 0x000000170c177223 */ /* 0x001fc6000000001b */
[----:B------:R-:W0:Y:S01]  /*04a0*/  LDS R12, [R18+0x3c0] ;  /* 0x0003c000120c7984 */ /* 0x000e220000000800 */
[----:B-1----:R-:W-:-:S04]  /*04b0*/  FFMA R8, R8, R13, R23 ;  /* 0x0000000d08087223 */ /* 0x002fc80000000017 */
[----:B--2---:R-:W-:-:S04]  /*04c0*/  FFMA R9, R9, R14, R8 ;  /* 0x0000000e09097223 */ /* 0x004fc80000000008 */
[----:B---3--:R-:W-:-:S04]  /*04d0*/  FFMA R9, R10, R15, R9 ;  /* 0x0000000f0a097223 */ /* 0x008fc80000000009 */
[----:B----4-:R-:W-:-:S04]  /*04e0*/  FFMA R9, R4, R25, R9 ;  /* 0x0000001904097223 */ /* 0x010fc80000000009 */
[----:B-----5:R-:W-:-:S04]  /*04f0*/  FFMA R24, R24, R5, R9 ;  /* 0x0000000518187223 */ /* 0x020fc80000000009 */
[----:B------:R-:W-:Y:S01]  /*0500*/  FFMA R11, R11, R6, R24 ;  /* 0x000000060b0b7223 */ /* 0x000fe20000000018 */
[----:B------:R-:W-:-:S03]  /*0510*/  MOV R25, R21 ;  /* 0x0000001500197202 */ /* 0x000fc60000000f00 */
[----:B0-----:R-:W-:Y:S01]  /*0520*/  FFMA R29, R12, R7, R11 ;  /* 0x000000070c1d7223 */ /* 0x001fe2000000000b */
[----:B------:R-:W-:Y:S06]  /*0530*/  BAR.SYNC.DEFER_BLOCKING 0x0 ;  /* 0x0000000000007b1d */ /* 0x000fec0000010000 */
.L_x_1:
[----:B------:R-:W-:Y:S05]  /*0540*/  @!P1 BRA `(.L_x_0) ;  /* 0x0000000400c49947 */ /* 0x000fea0003800000 */
[----:B------:R-:W0:Y:S01]  /*0550*/  LDCU.64 UR4, c[0x0][0x388] ;  /* 0x00007100ff0477ac */ /* 0x000e220008000a00 */
[----:B------:R-:W1:Y:S01]  /*0560*/  LDC R12, c[0x0][0x39c] ;  /* 0x0000e700ff0c7b82 */ /* 0x000e620000000800 */
[----:B------:R-:W-:Y:S02]  /*0570*/  IADD3 R13, P1, PT, R25, R22, RZ ;  /* 0x00000016190d7210 */ /* 0x000fe40007f3e0ff */
[----:B------:R-:W-:Y:S02]  /*0580*/  IADD3 R23, PT, PT, R2, UR6, RZ ;  /* 0x0000000602177c10 */ /* 0x000fe4000fffe0ff */
[----:B------:R-:W-:Y:S02]  /*0590*/  IADD3.X R6, PT, PT, RZ, RZ, RZ, P1, !PT ;  /* 0x000000ffff067210 */ /* 0x000fe40000ffe4ff */
[----:B------:R-:W-:Y:S01]  /*05a0*/  IADD3 R21, PT, PT, R3, 0x10, RZ ;  /* 0x0000001003157810 */ /* 0x000fe20007ffe0ff */
[----:B------:R-:W2:Y:S01]  /*05b0*/  LDC.64 R26, c[0x0][0x390] ;  /* 0x0000e400ff1a7b82 */ /* 0x000ea20000000a00 */
[----:B------:R-:W-:-:S05]  /*05c0*/  IADD3 R4, PT, PT, R25, R2, RZ ;  /* 0x0000000219047210 */ /* 0x000fca0007ffe0ff */
[----:B------:R-:W-:Y:S01]  /*05d0*/  IMAD R15, R3, UR10, R4 ;  /* 0x0000000a030f7c24 */ /* 0x000fe2000f8e0204 */
[----:B0-----:R-:W-:-:S04]  /*05e0*/  LEA R14, P0, R13, UR4, 0x2 ;  /* 0x000000040d0e7c11 */ /* 0x001fc8000f8010ff */
[----:B------:R-:W-:Y:S02]  /*05f0*/  IADD3 R14, P1, PT, R14, 0x40, RZ ;  /* 0x000000400e0e7810 */ /* 0x000fe40007f3e0ff */
[----:B------:R-:W-:Y:S01]  /*0600*/  LEA.HI.X R13, R13, UR5, R6, 0x2, P0 ;  /* 0x000000050d0d7c11 */ /* 0x000fe200080f1406 */
[-CC-:B-1----:R-:W-:Y:S02]  /*0610*/  IMAD R21, R21, R12.reuse, R23.reuse ;  /* 0x0000000c15157224 */ /* 0x182fe400078e0217 */
[----:B------:R-:W-:Y:S01]  /*0620*/  IMAD R23, R3, R12, R23 ;  /* 0x0000000c03177224 */ /* 0x000fe200078e0217 */
[----:B------:R-:W-:-:S07]  /*0630*/  IADD3.X R13, PT, PT, RZ, R13, RZ, P1, !PT ;  /* 0x0000000dff0d7210 */ /* 0x000fce0000ffe4ff */
.L_x_2:
[----:B------:R-:W0:Y:S01]  /*0640*/  LDC.64 R6, c[0x0][0x388] ;  /* 0x0000e200ff067b82 */ /* 0x000e220000000a00 */
[----:B--2---:R-:W-:-:S06]  /*0650*/  IMAD.WIDE R4, R23, 0x4, R26 ;  /* 0x0000000417047825 */ /* 0x004fcc00078e021a */
[----:B------:R-:W2:Y:S01]  /*0660*/  LDG.E R5, desc[UR8][R4.64] ;  /* 0x0000000804057981 */ /* 0x000ea2000c1e1900 */
[----:B0-----:R-:W-:-:S06]  /*0670*/  IMAD.WIDE.U32 R6, R15, 0x4, R6 ;  /* 0x000000040f067825 */ /* 0x001fcc00078e0006 */
[----:B------:R-:W3:Y:S04]  /*0680*/  LDG.E R6, desc[UR8][R6.64] ;  /* 0x0000000806067981 */ /* 0x000ee8000c1e1900 */
[----:B---3--:R-:W-:Y:S04]  /*0690*/  STS [R17], R6 ;  /* 0x0000000611007388 */ /* 0x008fe80000000800 */
[----:B--2---:R-:W-:Y:S01]  /*06a0*/  STS [R16], R5 ;  /* 0x0000000510007388 */ /* 0x004fe20000000800 */
[----:B------:R-:W-:Y:S06]  /*06b0*/  BAR.SYNC.DEFER_BLOCKING 0x0 ;  /* 0x0000000000007b1d */ /* 0x000fec0000010000 */
[----:B------:R-:W-:Y:S04]  /*06c0*/  LDS R24, [R18] ;  /* 0x0000000012187984 */ /* 0x000fe80000000800 */
[----:B------:R-:W0:Y:S04]  /*06d0*/  LDS.128 R8, [R19] ;  /* 0x0000000013087984 */ /* 0x000e280000000c00 */
[----:B------:R-:W1:Y:S04]  /*06e0*/  LDS R28, [R18+0x40] ;  /* 0x00004000121c7984 */ /* 0x000e680000000800 */
[----:B------:R-:W2:Y:S04]  /*06f0*/  LDS R4, [R18+0x80] ;  /* 0x0000800012047984 */ /* 0x000ea80000000800 */
[----:B------:R-:W3:Y:S01]  /*0700*/  LDS R22, [R18+0xc0] ;  /* 0x0000c00012167984 */ /* 0x000ee20000000800 */
[----:B0-----:R-:W-:-:S04]  /*0710*/  FFMA R8, R8, R24, R29 ;  /* 0x0000001808087223 */ /* 0x001fc8000000001d */
[----:B-1----:R-:W-:Y:S02]  /*0720*/  FFMA R7, R28, R9, R8 ;  /* 0x000000091c077223 */ /* 0x002fe40000000008 */
[----:B------:R-:W-:Y:S02]  /*0730*/  LDS R9, [R18+0x100] ;  /* 0x0001000012097984 */ /* 0x000fe40000000800 */
[----:B--2---:R-:W-:Y:S02]  /*0740*/  FFMA R29, R4, R10, R7 ;  /* 0x0000000a041d7223 */ /* 0x004fe40000000007 */
[----:B------:R-:W0:Y:S02]  /*0750*/  LDS.128 R4, [R19+0x10] ;  /* 0x0000100013047984 */ /* 0x000e240000000c00 */
[----:B---3--:R-:W-:Y:S02]  /*0760*/  FFMA R11, R22, R11, R29 ;  /* 0x0000000b160b7223 */ /* 0x008fe4000000001d */
        /* <DEDUP_REMOVED lines=16> */
[----:B------:R-:W0:Y:S04]  /*0870*/  LDS.128 R4, [R19+0x30] ;  /* 0x0000300013047984 */ /* 0x000e280000000c00 */
[----:B------:R-:W1:Y:S01]  /*0880*/  LDS R8, [R18+0x340] ;  /* 0x0003400012087984 */ /* 0x000e620000000800 */
[----:B---3--:R-:W-:-:S03]  /*0890*/  FFMA R11, R22, R11, R10 ;  /* 0x0000000b160b7223 */ /* 0x008fc6000000000a */
[----:B------:R-:W-:Y:S01]  /*08a0*/  LDS R22, [R18+0x3c0] ;  /* 0x0003c00012167984 */ /* 0x000fe20000000800 */
[----:B------:R-:W-:-:S04]  /*08b0*/  IMAD.WIDE R28, R21, 0x4, R26 ;  /* 0x00000004151c7825 */ /* 0x000fc800078e021a */
[----:B0-----:R-:W-:-:S04]  /*08c0*/  FFMA R9, R4, R9, R11 ;  /* 0x0000000904097223 */ /* 0x001fc8000000000b */
[----:B-1----:R-:W-:Y:S02]  /*08d0*/  FFMA R9, R8, R5, R9 ;  /* 0x0000000508097223 */ /* 0x002fe40000000009 */
[----:B------:R-:W0:Y:S01]  /*08e0*/  LDS R8, [R18+0x380] ;  /* 0x0003800012087984 */ /* 0x000e220000000800 */
[----:B------:R-:W-:Y:S01]  /*08f0*/  BAR.SYNC.DEFER_BLOCKING 0x0 ;  /* 0x0000000000007b1d */ /* 0x000fe20000010000 */
[----:B------:R-:W-:Y:S02]  /*0900*/  MOV R4, R14 ;  /* 0x0000000e00047202 */ /* 0x000fe40000000f00 */
[----:B------:R-:W-:-:S05]  /*0910*/  MOV R5, R13 ;  /* 0x0000000d00057202 */ /* 0x000fca0000000f00 */
[----:B------:R-:W2:Y:S04]  /*0920*/  LDG.E R4, desc[UR8][R4.64] ;  /* 0x0000000804047981 */ /* 0x000ea8000c1e1900 */
[----:B------:R-:W3:Y:S01]  /*0930*/  LDG.E R29, desc[UR8][R28.64] ;  /* 0x000000081c1d7981 */ /* 0x000ee2000c1e1900 */
[----:B0-----:R-:W-:-:S04]  /*0940*/  FFMA R6, R8, R6, R9 ;  /* 0x0000000608067223 */ /* 0x001fc80000000009 */
[----:B------:R-:W-:Y:S01]  /*0950*/  FFMA R7, R22, R7, R6 ;  /* 0x0000000716077223 */ /* 0x000fe20000000006 */
[----:B------:R-:W-:-:S04]  /*0960*/  IADD3 R25, PT, PT, R25, 0x20, RZ ;  /* 0x0000002019197810 */ /* 0x000fc80007ffe0ff */
[----:B------:R-:W-:Y:S02]  /*0970*/  ISETP.GE.AND P0, PT, R25, R20, PT ;  /* 0x000000141900720c */ /* 0x000fe40003f06270 */
[----:B------:R-:W-:Y:S02]  /*0980*/  IADD3 R14, P1, PT, R14, 0x80, RZ ;  /* 0x000000800e0e7810 */ /* 0x000fe40007f3e0ff */
[C---:B------:R-:W-:Y:S02]  /*0990*/  LEA R23, R12.reuse, R23, 0x5 ;  /* 0x000000170c177211 */ /* 0x040fe400078e28ff */
[----:B------:R-:W-:Y:S02]  /*09a0*/  LEA R21, R12, R21, 0x5 ;  /* 0x000000150c157211 */ /* 0x000fe400078e28ff */
[----:B------:R-:W-:Y:S02]  /*09b0*/  IADD3.X R13, PT, PT, RZ, R13, RZ, P1, !PT ;  /* 0x0000000dff0d7210 */ /* 0x000fe40000ffe4ff */
[----:B------:R-:W-:Y:S01]  /*09c0*/  IADD3 R15, PT, PT, R15, 0x20, RZ ;  /* 0x000000200f0f7810 */ /* 0x000fe20007ffe0ff */
[----:B--2---:R-:W-:Y:S04]  /*09d0*/  STS [R17], R4 ;  /* 0x0000000411007388 */ /* 0x004fe80000000800 */
[----:B---3--:R-:W-:Y:S01]  /*09e0*/  STS [R16], R29 ;  /* 0x0000001d10007388 */ /* 0x008fe20000000800 */
        /* <DEDUP_REMOVED lines=34> */
[----:B-1----:R-:W-:-:S04]  /*0c10*/  FFMA R5, R29, R5, R4 ;  /* 0x000000051d057223 */ /* 0x002fc80000000004 */
[----:B--2---:R-:W-:-:S04]  /*0c20*/  FFMA R6, R8, R6, R5 ;  /* 0x0000000608067223 */ /* 0x004fc80000000005 */
[----:B---3--:R-:W-:Y:S01]  /*0c30*/  FFMA R29, R10, R7, R6 ;  /* 0x000000070a1d7223 */ /* 0x008fe20000000006 */
[----:B------:R-:W-:Y:S06]  /*0c40*/  BAR.SYNC.DEFER_BLOCKING 0x0 ;  /* 0x0000000000007b1d */ /* 0x000fec0000010000 */
[----:B------:R-:W-:Y:S05]  /*0c50*/  @!P0 BRA `(.L_x_2) ;  /* 0xfffffff800788947 */ /* 0x000fea000383ffff */
.L_x_0:
[----:B------:R-:W1:Y:S08]  /*0c60*/  LDC R7, c[0x0][0x39c] ;  /* 0x0000e700ff077b82 */ /* 0x000e700000000800 */
[----:B------:R-:W0:Y:S01]  /*0c70*/  LDC.64 R4, c[0x0][0x380] ;  /* 0x0000e000ff047b82 */ /* 0x000e220000000a00 */
[-C--:B-1--4-:R-:W-:Y:S02]  /*0c80*/  IMAD R3, R3, R7.reuse, R2 ;  /* 0x0000000703037224 */ /* 0x092fe400078e0202 */
[----:B--2---:R-:W-:-:S05]  /*0c90*/  IMAD R0, R0, R7, UR7 ;  /* 0x0000000700007e24 */ /* 0x004fca000f8e0207 */
[----:B------:R-:W-:-:S05]  /*0ca0*/  LEA R3, R0, R3, 0x4 ;  /* 0x0000000300037211 */ /* 0x000fca00078e20ff */
[----:B0-----:R-:W-:-:S05]  /*0cb0*/  IMAD.WIDE R2, R3, 0x4, R4 ;  /* 0x0000000403027825 */ /* 0x001fca00078e0204 */
[----:B------:R-:W-:Y:S01]  /*0cc0*/  STG.E desc[UR8][R2.64], R29 ;  /* 0x0000001d02007986 */ /* 0x000fe2000c101908 */
[----:B------:R-:W-:Y:S05]  /*0cd0*/  EXIT ;  /* 0x000000000000794d */ /* 0x000fea0003800000 */
.L_x_3:
[----:B------:R-:W-:-:S00]  /*0ce0*/  BRA `(.L_x_3) ;  /* 0xfffffffc00fc7947 */ /* 0x000fc0000383ffff */
[----:B------:R-:W-:-:S00]  /*0cf0*/  NOP ;  /* 0x0000000000007918 */ /* 0x000fc00000000000 */
        /* <DEDUP_REMOVED lines=8> */
.L_x_4:


//--------------------- .nv.shared._Z14matrixMultiplyPfPKfS1_ii --------------------------
	.section	.nv.shared._Z14matrixMultiplyPfPKfS1_ii,"aw",@nobits
	.sectionflags	@""
	.align	4
.nv.shared._Z14matrixMultiplyPfPKfS1_ii:
	.zero		3072


//--------------------- .nv.shared.reserved.0     --------------------------
	.section	.nv.shared.reserved.0,"aw",@nobits
	.weak		__nv_reservedSMEM_offset_0_alias
	.size		__nv_reservedSMEM_offset_0_alias, 0, 64
	.other		__nv_reservedSMEM_offset_0_alias,@"STO_CUDA_RESERVED_SHARED STV_DEFAULT"
__nv_reservedSMEM_offset_0_alias:
	.zero		0
	.zero		64


//--------------------- .nv.constant0._Z14matrixMultiplyPfPKfS1_ii --------------------------
	.section	.nv.constant0._Z14matrixMultiplyPfPKfS1_ii,"a",@progbits
	.sectionflags	@""
	.align	4
.nv.constant0._Z14matrixMultiplyPfPKfS1_ii:
	.zero		928


//--------------------- SYMBOLS --------------------------

	.type		.nv.reservedSmem.offset0,@object
	.size		.nv.reservedSmem.offset0,0x4
	.type		.nv.reservedSmem.cap,@object
	.size		.nv.reservedSmem.cap,0x4
